	.headerflags	@"EF_CUDA_TEXMODE_UNIFIED EF_CUDA_64BIT_ADDRESS EF_CUDA_ACCELERATORS EF_CUDA_SM90 EF_CUDA_VIRTUAL_SM(EF_CUDA_SM90)"
	.elftype	@"ET_EXEC"


//--------------------- .nv.info                  --------------------------
	.section	.nv.info,"",@"SHT_CUDA_INFO"
	.align	4


	//----- nvinfo : EIATTR_REGCOUNT
	.align		4
        /*0000*/ 	.byte	0x04, 0x2f
        /*0002*/ 	.short	(.L_1 - .L_0)
	.align		4
.L_0:
        /*0004*/ 	.word	index@(triton_poi_fused_add_addmm_mul_71)
        /*0008*/ 	.word	0x00000016


	//----- nvinfo : EIATTR_MIN_STACK_SIZE
	.align		4
.L_1:
        /*000c*/ 	.byte	0x04, 0x12
        /*000e*/ 	.short	(.L_3 - .L_2)
	.align		4
.L_2:
        /*0010*/ 	.word	index@(triton_poi_fused_add_addmm_mul_71)
        /*0014*/ 	.word	0x00000000


	//----- nvinfo : EIATTR_FRAME_SIZE
	.align		4
.L_3:
        /*0018*/ 	.byte	0x04, 0x11
        /*001a*/ 	.short	(.L_5 - .L_4)
	.align		4
.L_4:
        /*001c*/ 	.word	index@(triton_poi_fused_add_addmm_mul_71)
        /*0020*/ 	.word	0x00000000


	//----- nvinfo : EIATTR_MIN_STACK_SIZE
	.align		4
.L_5:
        /*0024*/ 	.byte	0x04, 0x12
        /*0026*/ 	.short	(.L_7 - .L_6)
	.align		4
.L_6:
        /*0028*/ 	.word	index@(triton_poi_fused_add_addmm_mul_71)
        /*002c*/ 	.word	0x00000000
.L_7:


//--------------------- .nv.info.triton_poi_fused_add_addmm_mul_71 --------------------------
	.section	.nv.info.triton_poi_fused_add_addmm_mul_71,"",@"SHT_CUDA_INFO"
	.sectionflags	@""
	.align	4


	//----- nvinfo : EIATTR_CUDA_API_VERSION
	.align		4
        /*0000*/ 	.byte	0x04, 0x37
        /*0002*/ 	.short	(.L_9 - .L_8)
.L_8:
        /*0004*/ 	.word	0x0000007c


	//----- nvinfo : EIATTR_KPARAM_INFO
	.align		4
.L_9:
        /*0008*/ 	.byte	0x04, 0x17
        /*000a*/ 	.short	(.L_11 - .L_10)
.L_10:
        /*000c*/ 	.word	0x00000000
        /*0010*/ 	.short	0x0004
        /*0012*/ 	.short	0x0020
        /*0014*/ 	.byte	0x00, 0xf0, 0x11, 0x00


	//----- nvinfo : EIATTR_KPARAM_INFO
	.align		4
.L_11:
        /*0018*/ 	.byte	0x04, 0x17
        /*001a*/ 	.short	(.L_13 - .L_12)
.L_12:
        /*001c*/ 	.word	0x00000000
        /*0020*/ 	.short	0x0003
        /*0022*/ 	.short	0x0018
        /*0024*/ 	.byte	0x00, 0xf4, 0x21, 0x00


	//----- nvinfo : EIATTR_KPARAM_INFO
	.align		4
.L_13:
        /*0028*/ 	.byte	0x04, 0x17
        /*002a*/ 	.short	(.L_15 - .L_14)
.L_14:
        /*002c*/ 	.word	0x00000000
        /*0030*/ 	.short	0x0002
        /*0032*/ 	.short	0x0010
        /*0034*/ 	.byte	0x00, 0xf4, 0x21, 0x00


	//----- nvinfo : EIATTR_KPARAM_INFO
	.align		4
.L_15:
        /*0038*/ 	.byte	0x04, 0x17
        /*003a*/ 	.short	(.L_17 - .L_16)
.L_16:
        /*003c*/ 	.word	0x00000000
        /*0040*/ 	.short	0x0001
        /*0042*/ 	.short	0x0008
        /*0044*/ 	.byte	0x00, 0xf4, 0x21, 0x00


	//----- nvinfo : EIATTR_KPARAM_INFO
	.align		4
.L_17:
        /*0048*/ 	.byte	0x04, 0x17
        /*004a*/ 	.short	(.L_19 - .L_18)
.L_18:
        /*004c*/ 	.word	0x00000000
        /*0050*/ 	.short	0x0000
        /*0052*/ 	.short	0x0000
        /*0054*/ 	.byte	0x00, 0xf4, 0x21, 0x00


	//----- nvinfo : EIATTR_SPARSE_MMA_MASK
	.align		4
.L_19:
        /*0058*/ 	.byte	0x03, 0x50
        /*005a*/ 	.short	0x0000


	//----- nvinfo : EIATTR_MAXREG_COUNT
	.align		4
        /*005c*/ 	.byte	0x03, 0x1b
        /*005e*/ 	.short	0x00ff


	//----- nvinfo : EIATTR_EXIT_INSTR_OFFSETS
	.align		4
        /*0060*/ 	.byte	0x04, 0x1c
        /*0062*/ 	.short	(.L_21 - .L_20)


	//   ....[0]....
.L_20:
        /*0064*/ 	.word	0x000002c0


	//----- nvinfo : EIATTR_REQNTID
	.align		4
.L_21:
        /*0068*/ 	.byte	0x04, 0x10
        /*006a*/ 	.short	(.L_23 - .L_22)
.L_22:
        /*006c*/ 	.word	0x00000080
        /*0070*/ 	.word	0x00000001
        /*0074*/ 	.word	0x00000001


	//----- nvinfo : EIATTR_CBANK_PARAM_SIZE
	.align		4
.L_23:
        /*0078*/ 	.byte	0x03, 0x19
        /*007a*/ 	.short	0x0024


	//----- nvinfo : EIATTR_PARAM_CBANK
	.align		4
        /*007c*/ 	.byte	0x04, 0x0a
        /*007e*/ 	.short	(.L_25 - .L_24)
	.align		4
.L_24:
        /*0080*/ 	.word	index@(.nv.constant0.triton_poi_fused_add_addmm_mul_71)
        /*0084*/ 	.short	0x0210
        /*0086*/ 	.short	0x0024


	//----- nvinfo : EIATTR_SW_WAR
	.align		4
.L_25:
        /*0088*/ 	.byte	0x04, 0x36
        /*008a*/ 	.short	(.L_27 - .L_26)
.L_26:
        /*008c*/ 	.word	0x00000008
.L_27:


//--------------------- .nv.callgraph             --------------------------
	.section	.nv.callgraph,"",@"SHT_CUDA_CALLGRAPH"
	.align	4
	.sectionentsize	8
	.align		4
        /*0000*/ 	.word	0x00000000
	.align		4
        /*0004*/ 	.word	0xffffffff
	.align		4
        /*0008*/ 	.word	0x00000000
	.align		4
        /*000c*/ 	.word	0xfffffffe
	.align		4
        /*0010*/ 	.word	0x00000000
	.align		4
        /*0014*/ 	.word	0xfffffffd
	.align		4
        /*0018*/ 	.word	0x00000000
	.align		4
        /*001c*/ 	.word	0xfffffffc


//--------------------- .text.triton_poi_fused_add_addmm_mul_71 --------------------------
	.section	.text.triton_poi_fused_add_addmm_mul_71,"ax",@progbits
	.align	128
        .global         triton_poi_fused_add_addmm_mul_71
        .type           triton_poi_fused_add_addmm_mul_71,@function
        .size           triton_poi_fused_add_addmm_mul_71,(.L_x_1 - triton_poi_fused_add_addmm_mul_71)
        .other          triton_poi_fused_add_addmm_mul_71,@"STO_CUDA_ENTRY STV_DEFAULT"
triton_poi_fused_add_addmm_mul_71:
.text.triton_poi_fused_add_addmm_mul_71:
[----:B------:R-:W-:Y:S01]  /*0000*/  LDC R1, c[0x0][0x28] ;  /* 0x00000a00ff017b82 */ /* 0x000fe20000000800 */
[----:B------:R-:W1:Y:S07]  /*0010*/  S2R R0, SR_TID.X ;  /* 0x0000000000007919 */ /* 0x000e6e0000002100 */
[----:B------:R-:W2:Y:S01]  /*0020*/  LDC.64 R4, c[0x0][0x218] ;  /* 0x00008600ff047b82 */ /* 0x000ea20000000a00 */
[----:B------:R-:W-:Y:S01]  /*0030*/  ULDC.64 UR4, c[0x0][0x208] ;  /* 0x0000820000047ab9 */ /* 0x000fe20000000a00 */
[----:B------:R-:W3:Y:S06]  /*0040*/  S2R R3, SR_CTAID.X ;  /* 0x0000000000037919 */ /* 0x000eec0000002500 */
[----:B------:R-:W4:Y:S01]  /*0050*/  LDC.64 R6, c[0x0][0x210] ;  /* 0x00008400ff067b82 */ /* 0x000f220000000a00 */
[----:B-1----:R-:W-:-:S04]  /*0060*/  SHF.L.U32 R0, R0, 0x1, RZ ;  /* 0x0000000100007819 */ /* 0x002fc800000006ff */
[----:B------:R-:W-:-:S04]  /*0070*/  LOP3.LUT R0, R0, 0xfe, RZ, 0xc0, !PT ;  /* 0x000000fe00007812 */ /* 0x000fc800078ec0ff */
[----:B---3--:R-:W-:Y:S02]  /*0080*/  LEA R0, R3, R0, 0x8 ;  /* 0x0000000003007211 */ /* 0x008fe400078e40ff */
[----:B------:R-:W1:Y:S02]  /*0090*/  LDC.64 R2, c[0x0][0x220] ;  /* 0x00008800ff027b82 */ /* 0x000e640000000a00 */
[----:B------:R-:W-:Y:S01]  /*00a0*/  SHF.R.S32.HI R9, RZ, 0x1f, R0 ;  /* 0x0000001fff097819 */ /* 0x000fe20000011400 */
[----:B------:R-:W-:-:S03]  /*00b0*/  IMAD.HI R8, R0, 0x38e38e39, RZ ;  /* 0x38e38e3900087827 */ /* 0x000fc600078e02ff */
[----:B------:R-:W-:Y:S02]  /*00c0*/  LEA.HI R10, R9, R0, RZ, 0x9 ;  /* 0x00000000090a7211 */ /* 0x000fe400078f48ff */
[----:B------:R-:W-:Y:S02]  /*00d0*/  SHF.R.U32.HI R11, RZ, 0x1f, R8 ;  /* 0x0000001fff0b7819 */ /* 0x000fe40000011608 */
[----:B------:R-:W-:Y:S02]  /*00e0*/  LOP3.LUT R9, R10, 0xfffffe00, RZ, 0xc0, !PT ;  /* 0xfffffe000a097812 */ /* 0x000fe400078ec0ff */
[----:B------:R-:W-:Y:S02]  /*00f0*/  LEA.HI.SX32 R8, R8, R11, 0x15 ;  /* 0x0000000b08087211 */ /* 0x000fe400078faaff */
[----:B------:R-:W-:-:S05]  /*0100*/  IADD3 R9, R0, -R9, RZ ;  /* 0x8000000900097210 */ /* 0x000fca0007ffe0ff */
[----:B------:R-:W-:-:S04]  /*0110*/  IMAD R15, R8, 0x2400, R9 ;  /* 0x00002400080f7824 */ /* 0x000fc800078e0209 */
[----:B------:R-:W-:Y:S02]  /*0120*/  IMAD R11, R8, -0x2200, R15 ;  /* 0xffffde00080b7824 */ /* 0x000fe400078e020f */
[----:B-1----:R-:W-:-:S04]  /*0130*/  IMAD.WIDE R2, R9, 0x4, R2 ;  /* 0x0000000409027825 */ /* 0x002fc800078e0202 */
[----:B--2---:R-:W-:Y:S02]  /*0140*/  IMAD.WIDE R4, R11, 0x4, R4 ;  /* 0x000000040b047825 */ /* 0x004fe400078e0204 */
[----:B------:R-:W2:Y:S02]  /*0150*/  LDG.E.EL.64 R2, desc[UR4][R2.64] ;  /* 0x0000000402027981 */ /* 0x000ea4000c2e1b00 */
[--C-:B----4-:R-:W-:Y:S02]  /*0160*/  IMAD.WIDE R14, R15, 0x4, R6.reuse ;  /* 0x000000040f0e7825 */ /* 0x110fe400078e0206 */
[----:B------:R-:W2:Y:S02]  /*0170*/  LDG.E.EL.64 R4, desc[UR4][R4.64] ;  /* 0x0000000404047981 */ /* 0x000ea4000c2e1b00 */
[----:B------:R-:W-:Y:S02]  /*0180*/  IMAD.WIDE R6, R0, 0x4, R6 ;  /* 0x0000000400067825 */ /* 0x000fe400078e0206 */
[----:B------:R-:W3:Y:S04]  /*0190*/  LDG.E.EL.64 R8, desc[UR4][R14.64+0x3000] ;  /* 0x003000040e087981 */ /* 0x000ee8000c2e1b00 */
[----:B------:R-:W4:Y:S04]  /*01a0*/  LDG.E.64 R6, desc[UR4][R6.64] ;  /* 0x0000000406067981 */ /* 0x000f28000c1e1b00 */
[----:B------:R-:W4:Y:S01]  /*01b0*/  LDG.E.EL.64 R12, desc[UR4][R14.64+0x2800] ;  /* 0x002800040e0c7981 */ /* 0x000f22000c2e1b00 */
[----:B------:R-:W-:-:S02]  /*01c0*/  SHF.R.S32.HI R16, RZ, 0x9, R10 ;  /* 0x00000009ff107819 */ /* 0x000fc4000001140a */
[----:B------:R-:W1:Y:S03]  /*01d0*/  LDC.64 R10, c[0x0][0x228] ;  /* 0x00008a00ff0a7b82 */ /* 0x000e660000000a00 */
[----:B------:R-:W-:-:S05]  /*01e0*/  IMAD.HI R17, R16, 0x38e38e39, RZ ;  /* 0x38e38e3910117827 */ /* 0x000fca00078e02ff */
[----:B------:R-:W-:-:S04]  /*01f0*/  SHF.R.U32.HI R18, RZ, 0x1f, R17 ;  /* 0x0000001fff127819 */ /* 0x000fc80000011611 */
[----:B------:R-:W-:-:S05]  /*0200*/  LEA.HI.SX32 R17, R17, R18, 0x1e ;  /* 0x0000001211117211 */ /* 0x000fca00078ff2ff */
[----:B------:R-:W-:-:S05]  /*0210*/  IMAD R17, R17, -0x12, R16 ;  /* 0xffffffee11117824 */ /* 0x000fca00078e0210 */
[C---:B------:R-:W-:Y:S02]  /*0220*/  ISETP.NE.AND P0, PT, R17.reuse, 0x6, PT ;  /* 0x000000061100780c */ /* 0x040fe40003f05270 */
[----:B------:R-:W-:Y:S01]  /*0230*/  ISETP.NE.AND P1, PT, R17, 0x5, PT ;  /* 0x000000051100780c */ /* 0x000fe20003f25270 */
[----:B-1----:R-:W-:-:S04]  /*0240*/  IMAD.WIDE R10, R0, 0x4, R10 ;  /* 0x00000004000a7825 */ /* 0x002fc800078e020a */
[----:B--2---:R-:W-:Y:S01]  /*0250*/  FADD R19, R4, R2 ;  /* 0x0000000204137221 */ /* 0x004fe20000000000 */
[----:B------:R-:W-:-:S03]  /*0260*/  FADD R2, R5, R3 ;  /* 0x0000000305027221 */ /* 0x000fc60000000000 */
[----:B---3--:R-:W-:Y:S01]  /*0270*/  FADD R8, R8, R19 ;  /* 0x0000001308087221 */ /* 0x008fe20000000000 */
[----:B------:R-:W-:Y:S01]  /*0280*/  FADD R9, R9, R2 ;  /* 0x0000000209097221 */ /* 0x000fe20000000000 */
[----:B----4-:R-:W-:Y:S02]  /*0290*/  @P0 SEL R8, R12, R6, !P1 ;  /* 0x000000060c080207 */ /* 0x010fe40004800000 */
[----:B------:R-:W-:-:S05]  /*02a0*/  @P0 SEL R9, R13, R7, !P1 ;  /* 0x000000070d090207 */ /* 0x000fca0004800000 */
[----:B------:R-:W-:Y:S01]  /*02b0*/  STG.E.64 desc[UR4][R10.64], R8 ;  /* 0x000000080a007986 */ /* 0x000fe2000c101b04 */
[----:B------:R-:W-:Y:S05]  /*02c0*/  EXIT ;  /* 0x000000000000794d */ /* 0x000fea0003800000 */
.L_x_0:
[----:B------:R-:W-:-:S00]  /*02d0*/  BRA `(.L_x_0) ;  /* 0xfffffffc00fc7947 */ /* 0x000fc0000383ffff */
[----:B------:R-:W-:-:S00]  /*02e0*/  NOP ;  /* 0x0000000000007918 */ /* 0x000fc00000000000 */
        /* <DEDUP_REMOVED lines=9> */
.L_x_1:


//--------------------- .nv.constant0.triton_poi_fused_add_addmm_mul_71 --------------------------
	.section	.nv.constant0.triton_poi_fused_add_addmm_mul_71,"a",@progbits
	.sectionflags	@""
	.align	4
.nv.constant0.triton_poi_fused_add_addmm_mul_71:
	.zero		564
